//
// Generated by NVIDIA NVVM Compiler
//
// Compiler Build ID: CL-36424714
// Cuda compilation tools, release 13.0, V13.0.88
// Based on NVVM 20.0.0
//

.version 9.0
.target sm_100
.address_size 64

	// .globl	_Z10gen_primesPbji

.visible .entry _Z10gen_primesPbji(
	.param .u64 .ptr .align 1 _Z10gen_primesPbji_param_0,
	.param .u32 _Z10gen_primesPbji_param_1,
	.param .u32 _Z10gen_primesPbji_param_2
)
{
	.reg .pred 	%p<2>;
	.reg .b16 	%rs<2>;
	.reg .b32 	%r<9>;
	.reg .b64 	%rd<5>;

	ld.param.u64 	%rd1, [_Z10gen_primesPbji_param_0];
	ld.param.u32 	%r2, [_Z10gen_primesPbji_param_1];
	ld.param.u32 	%r3, [_Z10gen_primesPbji_param_2];
	mov.u32 	%r4, %ctaid.x;
	mov.u32 	%r5, %ntid.x;
	mov.u32 	%r6, %tid.x;
	mad.lo.s32 	%r7, %r4, %r5, %r6;
	add.s32 	%r8, %r7, 2;
	mul.lo.s32 	%r1, %r3, %r8;
	setp.gt.u32 	%p1, %r1, %r2;
	@%p1 bra 	$L__BB0_2;
	cvta.to.global.u64 	%rd2, %rd1;
	cvt.s64.s32 	%rd3, %r1;
	add.s64 	%rd4, %rd2, %rd3;
	mov.b16 	%rs1, 1;
	st.global.u8 	[%rd4], %rs1;
$L__BB0_2:
	ret;

}


// ===== COMPILED SASS (sm_100) =====

	.target	sm_100

	.elftype	@"ET_EXEC"


//--------------------- .note.nv.tkinfo           --------------------------
	.section	.note.nv.tkinfo,"",@"SHT_NOTE"
	.sectionflags	@"SHF_NOTE_NV_TKINFO"
	.tkinfo
        /*0018*/ 	.word	0x00000002
        /*0030*/ 	.string	""
        /*0030*/ 	.string	"ptxas"
        /*0030*/ 	.string	"Cuda compilation tools, release 13.0, V13.0.88"
        /*0030*/ 	.string	"Build cuda_13.0.r13.0/compiler.36424714_0"
        /*0030*/ 	.string	"-arch sm_100 -m 64 "



//--------------------- .note.nv.cuinfo           --------------------------
	.section	.note.nv.cuinfo,"",@"SHT_NOTE"
	.sectionflags	@"SHF_NOTE_NV_CUINFO"
        /*0018*/ 	.short	0x0002
        /*001a*/ 	.short	0x0064
        /*001c*/ 	.short	0x0082
	.zero		2


//--------------------- .nv.info                  --------------------------
	.section	.nv.info,"",@"SHT_CUDA_INFO"
	.align	4


	//----- nvinfo : EIATTR_REGCOUNT
	.align		4
        /*0000*/ 	.byte	0x04, 0x2f
        /*0002*/ 	.short	(.L_1 - .L_0)
	.align		4
.L_0:
        /*0004*/ 	.word	index@(_Z10gen_primesPbji)
        /*0008*/ 	.word	0x00000007


	//----- nvinfo : EIATTR_FRAME_SIZE
	.align		4
.L_1:
        /*000c*/ 	.byte	0x04, 0x11
        /*000e*/ 	.short	(.L_3 - .L_2)
	.align		4
.L_2:
        /*0010*/ 	.word	index@(_Z10gen_primesPbji)
        /*0014*/ 	.word	0x00000000


	//----- nvinfo : EIATTR_MIN_STACK_SIZE
	.align		4
.L_3:
        /*0018*/ 	.byte	0x04, 0x12
        /*001a*/ 	.short	(.L_5 - .L_4)
	.align		4
.L_4:
        /*001c*/ 	.word	index@(_Z10gen_primesPbji)
        /*0020*/ 	.word	0x00000000
.L_5:


//--------------------- .nv.compat                --------------------------
	.section	.nv.compat,"",@"SHT_CUDA_COMPAT_INFO"
	.align	4
        /*0000*/ 	.byte	0x02, 0x09, 0x00, 0x00, 0x02, 0x02, 0x01, 0x00, 0x02, 0x05, 0x05, 0x00, 0x03, 0x07, 0x01, 0x01
        /*0010*/ 	.byte	0x02, 0x03, 0x00, 0x00, 0x02, 0x06, 0x01, 0x00, 0x04, 0x0b, 0x08, 0x00, 0x09, 0x00, 0x00, 0x00
        /*0020*/ 	.byte	0x00, 0x00, 0x00, 0x00


//--------------------- .nv.info._Z10gen_primesPbji --------------------------
	.section	.nv.info._Z10gen_primesPbji,"",@"SHT_CUDA_INFO"
	.sectionflags	@""
	.align	4


	//----- nvinfo : EIATTR_CUDA_API_VERSION
	.align		4
        /*0000*/ 	.byte	0x04, 0x37
        /*0002*/ 	.short	(.L_7 - .L_6)
.L_6:
        /*0004*/ 	.word	0x00000082


	//----- nvinfo : EIATTR_KPARAM_INFO
	.align		4
.L_7:
        /*0008*/ 	.byte	0x04, 0x17
        /*000a*/ 	.short	(.L_9 - .L_8)
.L_8:
        /*000c*/ 	.word	0x00000000
        /*0010*/ 	.short	0x0002
        /*0012*/ 	.short	0x000c
        /*0014*/ 	.byte	0x00, 0xf0, 0x11, 0x00


	//----- nvinfo : EIATTR_KPARAM_INFO
	.align		4
.L_9:
        /*0018*/ 	.byte	0x04, 0x17
        /*001a*/ 	.short	(.L_11 - .L_10)
.L_10:
        /*001c*/ 	.word	0x00000000
        /*0020*/ 	.short	0x0001
        /*0022*/ 	.short	0x0008
        /*0024*/ 	.byte	0x00, 0xf0, 0x11, 0x00


	//----- nvinfo : EIATTR_KPARAM_INFO
	.align		4
.L_11:
        /*0028*/ 	.byte	0x04, 0x17
        /*002a*/ 	.short	(.L_13 - .L_12)
.L_12:
        /*002c*/ 	.word	0x00000000
        /*0030*/ 	.short	0x0000
        /*0032*/ 	.short	0x0000
        /*0034*/ 	.byte	0x00, 0xf5, 0x21, 0x00


	//----- nvinfo : EIATTR_SPARSE_MMA_MASK
	.align		4
.L_13:
        /*0038*/ 	.byte	0x03, 0x50
        /*003a*/ 	.short	0x0000


	//----- nvinfo : EIATTR_MAXREG_COUNT
	.align		4
        /*003c*/ 	.byte	0x03, 0x1b
        /*003e*/ 	.short	0x00ff


	//----- nvinfo : EIATTR_MERCURY_ISA_VERSION
	.align		4
        /*0040*/ 	.byte	0x03, 0x5f
        /*0042*/ 	.short	0x0101


	//----- nvinfo : EIATTR_VRC_CTA_INIT_COUNT
	.align		4
        /*0044*/ 	.byte	0x02, 0x4a
	.zero		1
	.zero		1


	//----- nvinfo : EIATTR_EXIT_INSTR_OFFSETS
	.align		4
        /*0048*/ 	.byte	0x04, 0x1c
        /*004a*/ 	.short	(.L_15 - .L_14)


	//   ....[0]....
.L_14:
        /*004c*/ 	.word	0x00000090


	//   ....[1]....
        /*0050*/ 	.word	0x00000110


	//----- nvinfo : EIATTR_CBANK_PARAM_SIZE
	.align		4
.L_15:
        /*0054*/ 	.byte	0x03, 0x19
        /*0056*/ 	.short	0x0010


	//----- nvinfo : EIATTR_PARAM_CBANK
	.align		4
        /*0058*/ 	.byte	0x04, 0x0a
        /*005a*/ 	.short	(.L_17 - .L_16)
	.align		4
.L_16:
        /*005c*/ 	.word	index@(.nv.constant0._Z10gen_primesPbji)
        /*0060*/ 	.short	0x0380
        /*0062*/ 	.short	0x0010


	//----- nvinfo : EIATTR_SW_WAR
	.align		4
.L_17:
        /*0064*/ 	.byte	0x04, 0x36
        /*0066*/ 	.short	(.L_19 - .L_18)
.L_18:
        /*0068*/ 	.word	0x00000008
.L_19:


//--------------------- .nv.callgraph             --------------------------
	.section	.nv.callgraph,"",@"SHT_CUDA_CALLGRAPH"
	.align	4
	.sectionentsize	8
	.align		4
        /*0000*/ 	.word	0x00000000
	.align		4
        /*0004*/ 	.word	0xffffffff
	.align		4
        /*0008*/ 	.word	0x00000000
	.align		4
        /*000c*/ 	.word	0xfffffffe
	.align		4
        /*0010*/ 	.word	0x00000000
	.align		4
        /*0014*/ 	.word	0xfffffffd
	.align		4
        /*0018*/ 	.word	0x00000000
	.align		4
        /*001c*/ 	.word	0xfffffffc


//--------------------- .text._Z10gen_primesPbji  --------------------------
	.section	.text._Z10gen_primesPbji,"ax",@progbits
	.align	128
        .global         _Z10gen_primesPbji
        .type           _Z10gen_primesPbji,@function
        .size           _Z10gen_primesPbji,(.L_x_1 - _Z10gen_primesPbji)
        .other          _Z10gen_primesPbji,@"STO_CUDA_ENTRY STV_DEFAULT"
_Z10gen_primesPbji:
.text._Z10gen_primesPbji:
[----:B------:R-:W-:Y:S01]  /*0000*/  LDC R1, c[0x0][0x37c] ;  /* 0x0000df00ff017b82 */ /* 0x000fe20000000800 */
[----:B------:R-:W0:Y:S07]  /*0010*/  S2R R3, SR_TID.X ;  /* 0x0000000000037919 */ /* 0x000e2e0000002100 */
[----:B------:R-:W0:Y:S01]  /*0020*/  S2UR UR4, SR_CTAID.X ;  /* 0x00000000000479c3 */ /* 0x000e220000002500 */
[----:B------:R-:W1:Y:S07]  /*0030*/  LDCU.64 UR6, c[0x0][0x388] ;  /* 0x00007100ff0677ac */ /* 0x000e6e0008000a00 */
[----:B------:R-:W0:Y:S02]  /*0040*/  LDC R0, c[0x0][0x360] ;  /* 0x0000d800ff007b82 */ /* 0x000e240000000800 */
[----:B0-----:R-:W-:-:S04]  /*0050*/  IMAD R0, R0, UR4, R3 ;  /* 0x0000000400007c24 */ /* 0x001fc8000f8e0203 */
[----:B------:R-:W-:-:S04]  /*0060*/  VIADD R0, R0, 0x2 ;  /* 0x0000000200007836 */ /* 0x000fc80000000000 */
[----:B-1----:R-:W-:-:S05]  /*0070*/  IMAD R0, R0, UR7, RZ ;  /* 0x0000000700007c24 */ /* 0x002fca000f8e02ff */
[----:B------:R-:W-:-:S13]  /*0080*/  ISETP.GT.U32.AND P0, PT, R0, UR6, PT ;  /* 0x0000000600007c0c */ /* 0x000fda000bf04070 */
[----:B------:R-:W-:Y:S05]  /*0090*/  @P0 EXIT ;  /* 0x000000000000094d */ /* 0x000fea0003800000 */
[----:B------:R-:W0:Y:S01]  /*00a0*/  LDCU.64 UR6, c[0x0][0x380] ;  /* 0x00007000ff0677ac */ /* 0x000e220008000a00 */
[----:B------:R-:W-:Y:S01]  /*00b0*/  IMAD.MOV.U32 R4, RZ, RZ, 0x1 ;  /* 0x00000001ff047424 */ /* 0x000fe200078e00ff */
[----:B------:R-:W1:Y:S01]  /*00c0*/  LDCU.64 UR4, c[0x0][0x358] ;  /* 0x00006b00ff0477ac */ /* 0x000e620008000a00 */
[----:B0-----:R-:W-:-:S04]  /*00d0*/  IADD3 R2, P0, PT, R0, UR6, RZ ;  /* 0x0000000600027c10 */ /* 0x001fc8000ff1e0ff */
[----:B------:R-:W-:Y:S02]  /*00e0*/  LEA.HI.X.SX32 R3, R0, UR7, 0x1, P0 ;  /* 0x0000000700037c11 */ /* 0x000fe400080f0eff */
[----:B------:R-:W-:-:S05]  /*00f0*/  PRMT R0, R4, 0x7610, R0 ;  /* 0x0000761004007816 */ /* 0x000fca0000000000 */
[----:B-1----:R-:W-:Y:S01]  /*0100*/  STG.E.U8 desc[UR4][R2.64], R0 ;  /* 0x0000000002007986 */ /* 0x002fe2000c101104 */
[----:B------:R-:W-:Y:S05]  /*0110*/  EXIT ;  /* 0x000000000000794d */ /* 0x000fea0003800000 */
.L_x_0:
[----:B------:R-:W-:-:S00]  /*0120*/  BRA `(.L_x_0) ;  /* 0xfffffffc00fc7947 */ /* 0x000fc0000383ffff */
[----:B------:R-:W-:-:S00]  /*0130*/  NOP ;  /* 0x0000000000007918 */ /* 0x000fc00000000000 */
        /* <DEDUP_REMOVED lines=12> */
.L_x_1:


//--------------------- .nv.shared.reserved.0     --------------------------
	.section	.nv.shared.reserved.0,"aw",@nobits
	.weak		__nv_reservedSMEM_offset_0_alias
	.size		__nv_reservedSMEM_offset_0_alias, 0, 64
	.other		__nv_reservedSMEM_offset_0_alias,@"STO_CUDA_RESERVED_SHARED STV_DEFAULT"
__nv_reservedSMEM_offset_0_alias:
	.zero		0
	.zero		64


//--------------------- .nv.constant0._Z10gen_primesPbji --------------------------
	.section	.nv.constant0._Z10gen_primesPbji,"a",@progbits
	.sectionflags	@""
	.align	4
.nv.constant0._Z10gen_primesPbji:
	.zero		912


//--------------------- SYMBOLS --------------------------

	.type		.nv.reservedSmem.offset0,@object
	.size		.nv.reservedSmem.offset0,0x4
